//
// Generated by NVIDIA NVVM Compiler
//
// Compiler Build ID: CL-36424714
// Cuda compilation tools, release 13.0, V13.0.88
// Based on NVVM 20.0.0
//

.version 9.0
.target sm_100
.address_size 64

	// .globl	_Z20bank_conflict_kernelPi
// _ZZ20bank_conflict_kernelPiE8sh_array has been demoted

.visible .entry _Z20bank_conflict_kernelPi(
	.param .u64 .ptr .align 1 _Z20bank_conflict_kernelPi_param_0
)
{
	.reg .b32 	%r<7>;
	.reg .b64 	%rd<5>;
	// demoted variable
	.shared .align 4 .b8 _ZZ20bank_conflict_kernelPiE8sh_array[128];
	ld.param.u64 	%rd1, [_Z20bank_conflict_kernelPi_param_0];
	cvta.to.global.u64 	%rd2, %rd1;
	mov.u32 	%r1, %tid.x;
	shl.b32 	%r2, %r1, 2;
	and.b32  	%r3, %r2, 12;
	mov.u32 	%r4, _ZZ20bank_conflict_kernelPiE8sh_array;
	add.s32 	%r5, %r4, %r3;
	st.shared.u32 	[%r5], %r1;
	bar.sync 	0;
	membar.gl;
	membar.cta;
	membar.sys;
	ld.shared.u32 	%r6, [%r5];
	mul.wide.u32 	%rd3, %r1, 4;
	add.s64 	%rd4, %rd2, %rd3;
	st.global.u32 	[%rd4], %r6;
	ret;

}


// ===== COMPILED SASS (sm_100) =====

	.target	sm_100

	.elftype	@"ET_EXEC"


//--------------------- .note.nv.tkinfo           --------------------------
	.section	.note.nv.tkinfo,"",@"SHT_NOTE"
	.sectionflags	@"SHF_NOTE_NV_TKINFO"
	.tkinfo
        /*0018*/ 	.word	0x00000002
        /*0030*/ 	.string	""
        /*0030*/ 	.string	"ptxas"
        /*0030*/ 	.string	"Cuda compilation tools, release 13.0, V13.0.88"
        /*0030*/ 	.string	"Build cuda_13.0.r13.0/compiler.36424714_0"
        /*0030*/ 	.string	"-arch sm_100 -m 64 "



//--------------------- .note.nv.cuinfo           --------------------------
	.section	.note.nv.cuinfo,"",@"SHT_NOTE"
	.sectionflags	@"SHF_NOTE_NV_CUINFO"
        /*0018*/ 	.short	0x0002
        /*001a*/ 	.short	0x0064
        /*001c*/ 	.short	0x0082
	.zero		2


//--------------------- .nv.info                  --------------------------
	.section	.nv.info,"",@"SHT_CUDA_INFO"
	.align	4


	//----- nvinfo : EIATTR_REGCOUNT
	.align		4
        /*0000*/ 	.byte	0x04, 0x2f
        /*0002*/ 	.short	(.L_1 - .L_0)
	.align		4
.L_0:
        /*0004*/ 	.word	index@(_Z20bank_conflict_kernelPi)
        /*0008*/ 	.word	0x0000000a


	//----- nvinfo : EIATTR_FRAME_SIZE
	.align		4
.L_1:
        /*000c*/ 	.byte	0x04, 0x11
        /*000e*/ 	.short	(.L_3 - .L_2)
	.align		4
.L_2:
        /*0010*/ 	.word	index@(_Z20bank_conflict_kernelPi)
        /*0014*/ 	.word	0x00000000


	//----- nvinfo : EIATTR_MIN_STACK_SIZE
	.align		4
.L_3:
        /*0018*/ 	.byte	0x04, 0x12
        /*001a*/ 	.short	(.L_5 - .L_4)
	.align		4
.L_4:
        /*001c*/ 	.word	index@(_Z20bank_conflict_kernelPi)
        /*0020*/ 	.word	0x00000000
.L_5:


//--------------------- .nv.compat                --------------------------
	.section	.nv.compat,"",@"SHT_CUDA_COMPAT_INFO"
	.align	4
        /*0000*/ 	.byte	0x02, 0x09, 0x00, 0x00, 0x02, 0x02, 0x01, 0x00, 0x02, 0x05, 0x05, 0x00, 0x03, 0x07, 0x01, 0x01
        /*0010*/ 	.byte	0x02, 0x03, 0x00, 0x00, 0x02, 0x06, 0x01, 0x00, 0x04, 0x0b, 0x08, 0x00, 0x09, 0x00, 0x00, 0x00
        /*0020*/ 	.byte	0x00, 0x00, 0x00, 0x00


//--------------------- .nv.info._Z20bank_conflict_kernelPi --------------------------
	.section	.nv.info._Z20bank_conflict_kernelPi,"",@"SHT_CUDA_INFO"
	.sectionflags	@""
	.align	4


	//----- nvinfo : EIATTR_CUDA_API_VERSION
	.align		4
        /*0000*/ 	.byte	0x04, 0x37
        /*0002*/ 	.short	(.L_7 - .L_6)
.L_6:
        /*0004*/ 	.word	0x00000082


	//----- nvinfo : EIATTR_KPARAM_INFO
	.align		4
.L_7:
        /*0008*/ 	.byte	0x04, 0x17
        /*000a*/ 	.short	(.L_9 - .L_8)
.L_8:
        /*000c*/ 	.word	0x00000000
        /*0010*/ 	.short	0x0000
        /*0012*/ 	.short	0x0000
        /*0014*/ 	.byte	0x00, 0xf5, 0x21, 0x00


	//----- nvinfo : EIATTR_SPARSE_MMA_MASK
	.align		4
.L_9:
        /*0018*/ 	.byte	0x03, 0x50
        /*001a*/ 	.short	0x0000


	//----- nvinfo : EIATTR_MAXREG_COUNT
	.align		4
        /*001c*/ 	.byte	0x03, 0x1b
        /*001e*/ 	.short	0x00ff


	//----- nvinfo : EIATTR_NUM_BARRIERS
	.align		4
        /*0020*/ 	.byte	0x02, 0x4c
        /*0022*/ 	.byte	0x01
	.zero		1


	//----- nvinfo : EIATTR_MERCURY_ISA_VERSION
	.align		4
        /*0024*/ 	.byte	0x03, 0x5f
        /*0026*/ 	.short	0x0101


	//----- nvinfo : EIATTR_VRC_CTA_INIT_COUNT
	.align		4
        /*0028*/ 	.byte	0x02, 0x4a
	.zero		1
	.zero		1


	//----- nvinfo : EIATTR_EXIT_INSTR_OFFSETS
	.align		4
        /*002c*/ 	.byte	0x04, 0x1c
        /*002e*/ 	.short	(.L_11 - .L_10)


	//   ....[0]....
.L_10:
        /*0030*/ 	.word	0x00000170


	//----- nvinfo : EIATTR_CBANK_PARAM_SIZE
	.align		4
.L_11:
        /*0034*/ 	.byte	0x03, 0x19
        /*0036*/ 	.short	0x0008


	//----- nvinfo : EIATTR_PARAM_CBANK
	.align		4
        /*0038*/ 	.byte	0x04, 0x0a
        /*003a*/ 	.short	(.L_13 - .L_12)
	.align		4
.L_12:
        /*003c*/ 	.word	index@(.nv.constant0._Z20bank_conflict_kernelPi)
        /*0040*/ 	.short	0x0380
        /*0042*/ 	.short	0x0008


	//----- nvinfo : EIATTR_SW_WAR
	.align		4
.L_13:
        /*0044*/ 	.byte	0x04, 0x36
        /*0046*/ 	.short	(.L_15 - .L_14)
.L_14:
        /*0048*/ 	.word	0x00000008
.L_15:


//--------------------- .nv.callgraph             --------------------------
	.section	.nv.callgraph,"",@"SHT_CUDA_CALLGRAPH"
	.align	4
	.sectionentsize	8
	.align		4
        /*0000*/ 	.word	0x00000000
	.align		4
        /*0004*/ 	.word	0xffffffff
	.align		4
        /*0008*/ 	.word	0x00000000
	.align		4
        /*000c*/ 	.word	0xfffffffe
	.align		4
        /*0010*/ 	.word	0x00000000
	.align		4
        /*0014*/ 	.word	0xfffffffd
	.align		4
        /*0018*/ 	.word	0x00000000
	.align		4
        /*001c*/ 	.word	0xfffffffc


//--------------------- .text._Z20bank_conflict_kernelPi --------------------------
	.section	.text._Z20bank_conflict_kernelPi,"ax",@progbits
	.align	128
        .global         _Z20bank_conflict_kernelPi
        .type           _Z20bank_conflict_kernelPi,@function
        .size           _Z20bank_conflict_kernelPi,(.L_x_1 - _Z20bank_conflict_kernelPi)
        .other          _Z20bank_conflict_kernelPi,@"STO_CUDA_ENTRY STV_DEFAULT"
_Z20bank_conflict_kernelPi:
.text._Z20bank_conflict_kernelPi:
[----:B------:R-:W-:Y:S01]  /*0000*/  LDC R1, c[0x0][0x37c] ;  /* 0x0000df00ff017b82 */ /* 0x000fe20000000800 */
[----:B------:R-:W0:Y:S07]  /*0010*/  S2R R7, SR_TID.X ;  /* 0x0000000000077919 */ /* 0x000e2e0000002100 */
[----:B------:R-:W1:Y:S01]  /*0020*/  S2UR UR5, SR_CgaCtaId ;  /* 0x00000000000579c3 */ /* 0x000e620000008800 */
[----:B------:R-:W-:Y:S02]  /*0030*/  UMOV UR4, 0x400 ;  /* 0x0000040000047882 */ /* 0x000fe40000000000 */
[----:B-1----:R-:W-:Y:S01]  /*0040*/  ULEA UR4, UR5, UR4, 0x18 ;  /* 0x0000000405047291 */ /* 0x002fe2000f8ec0ff */
[----:B0-----:R-:W-:-:S04]  /*0050*/  SHF.L.U32 R0, R7, 0x2, RZ ;  /* 0x0000000207007819 */ /* 0x001fc800000006ff */
[----:B------:R-:W-:-:S05]  /*0060*/  LOP3.LUT R0, R0, 0xc, RZ, 0xc0, !PT ;  /* 0x0000000c00007812 */ /* 0x000fca00078ec0ff */
[----:B------:R-:W-:Y:S01]  /*0070*/  STS [R0+UR4], R7 ;  /* 0x0000000700007988 */ /* 0x000fe20008000804 */
[----:B------:R-:W-:Y:S06]  /*0080*/  BAR.SYNC.DEFER_BLOCKING 0x0 ;  /* 0x0000000000007b1d */ /* 0x000fec0000010000 */
[----:B------:R-:W-:Y:S06]  /*0090*/  MEMBAR.SC.GPU ;  /* 0x0000000000007992 */ /* 0x000fec0000002000 */
[----:B------:R-:W-:-:S00]  /*00a0*/  ERRBAR ;  /* 0x00000000000079ab */ /* 0x000fc00000000000 */
[----:B------:R-:W-:Y:S06]  /*00b0*/  CGAERRBAR ;  /* 0x00000000000075ab */ /* 0x000fec0000000000 */
[----:B------:R-:W-:Y:S01]  /*00c0*/  CCTL.IVALL ;  /* 0x00000000ff00798f */ /* 0x000fe20002000000 */
[----:B------:R0:W-:Y:S06]  /*00d0*/  MEMBAR.SC.CTA ;  /* 0x0000000000007992 */ /* 0x0001ec0000000000 */
[----:B0-----:R-:W0:Y:S01]  /*00e0*/  LDCU.64 UR6, c[0x0][0x358] ;  /* 0x00006b00ff0677ac */ /* 0x001e220008000a00 */
[----:B------:R-:W-:Y:S06]  /*00f0*/  MEMBAR.SC.SYS ;  /* 0x0000000000007992 */ /* 0x000fec0000003000 */
[----:B------:R-:W-:-:S00]  /*0100*/  ERRBAR ;  /* 0x00000000000079ab */ /* 0x000fc00000000000 */
[----:B------:R-:W-:Y:S06]  /*0110*/  CGAERRBAR ;  /* 0x00000000000075ab */ /* 0x000fec0000000000 */
[----:B------:R-:W-:Y:S04]  /*0120*/  CCTL.IVALL ;  /* 0x00000000ff00798f */ /* 0x000fe80002000000 */
[----:B------:R-:W0:Y:S01]  /*0130*/  LDS R5, [R0+UR4] ;  /* 0x0000000400057984 */ /* 0x000e220008000800 */
[----:B------:R-:W1:Y:S02]  /*0140*/  LDC.64 R2, c[0x0][0x380] ;  /* 0x0000e000ff027b82 */ /* 0x000e640000000a00 */
[----:B-1----:R-:W-:-:S05]  /*0150*/  IMAD.WIDE.U32 R2, R7, 0x4, R2 ;  /* 0x0000000407027825 */ /* 0x002fca00078e0002 */
[----:B0-----:R-:W-:Y:S01]  /*0160*/  STG.E desc[UR6][R2.64], R5 ;  /* 0x0000000502007986 */ /* 0x001fe2000c101906 */
[----:B------:R-:W-:Y:S05]  /*0170*/  EXIT ;  /* 0x000000000000794d */ /* 0x000fea0003800000 */
.L_x_0:
[----:B------:R-:W-:-:S00]  /*0180*/  BRA `(.L_x_0) ;  /* 0xfffffffc00fc7947 */ /* 0x000fc0000383ffff */
[----:B------:R-:W-:-:S00]  /*0190*/  NOP ;  /* 0x0000000000007918 */ /* 0x000fc00000000000 */
        /* <DEDUP_REMOVED lines=14> */
.L_x_1:


//--------------------- .nv.shared._Z20bank_conflict_kernelPi --------------------------
	.section	.nv.shared._Z20bank_conflict_kernelPi,"aw",@nobits
	.sectionflags	@""
	.align	4
.nv.shared._Z20bank_conflict_kernelPi:
	.zero		1152


//--------------------- .nv.shared.reserved.0     --------------------------
	.section	.nv.shared.reserved.0,"aw",@nobits
	.weak		__nv_reservedSMEM_offset_0_alias
	.size		__nv_reservedSMEM_offset_0_alias, 0, 64
	.other		__nv_reservedSMEM_offset_0_alias,@"STO_CUDA_RESERVED_SHARED STV_DEFAULT"
__nv_reservedSMEM_offset_0_alias:
	.zero		0
	.zero		64


//--------------------- .nv.constant0._Z20bank_conflict_kernelPi --------------------------
	.section	.nv.constant0._Z20bank_conflict_kernelPi,"a",@progbits
	.sectionflags	@""
	.align	4
.nv.constant0._Z20bank_conflict_kernelPi:
	.zero		904


//--------------------- SYMBOLS --------------------------

	.type		.nv.reservedSmem.offset0,@object
	.size		.nv.reservedSmem.offset0,0x4
	.type		.nv.reservedSmem.cap,@object
	.size		.nv.reservedSmem.cap,0x4
